	.headerflags	@"EF_CUDA_TEXMODE_UNIFIED EF_CUDA_64BIT_ADDRESS EF_CUDA_ACCELERATORS EF_CUDA_SM90 EF_CUDA_VIRTUAL_SM(EF_CUDA_SM90)"
	.elftype	@"ET_EXEC"


//--------------------- .nv.info                  --------------------------
	.section	.nv.info,"",@"SHT_CUDA_INFO"
	.align	4


	//----- nvinfo : EIATTR_REGCOUNT
	.align		4
        /*0000*/ 	.byte	0x04, 0x2f
        /*0002*/ 	.short	(.L_3 - .L_2)
	.align		4
.L_2:
        /*0004*/ 	.word	index@(triton_poi_fused__native_batch_norm_legit_no_training_add_convolution_native_batch_norm_backward_relu_25)
        /*0008*/ 	.word	0x0000001c


	//----- nvinfo : EIATTR_MIN_STACK_SIZE
	.align		4
.L_3:
        /*000c*/ 	.byte	0x04, 0x12
        /*000e*/ 	.short	(.L_5 - .L_4)
	.align		4
.L_4:
        /*0010*/ 	.word	index@(triton_poi_fused__native_batch_norm_legit_no_training_add_convolution_native_batch_norm_backward_relu_25)
        /*0014*/ 	.word	0x00000000


	//----- nvinfo : EIATTR_FRAME_SIZE
	.align		4
.L_5:
        /*0018*/ 	.byte	0x04, 0x11
        /*001a*/ 	.short	(.L_7 - .L_6)
	.align		4
.L_6:
        /*001c*/ 	.word	index@(triton_poi_fused__native_batch_norm_legit_no_training_add_convolution_native_batch_norm_backward_relu_25)
        /*0020*/ 	.word	0x00000000


	//----- nvinfo : EIATTR_MIN_STACK_SIZE
	.align		4
.L_7:
        /*0024*/ 	.byte	0x04, 0x12
        /*0026*/ 	.short	(.L_9 - .L_8)
	.align		4
.L_8:
        /*0028*/ 	.word	index@(triton_poi_fused__native_batch_norm_legit_no_training_add_convolution_native_batch_norm_backward_relu_25)
        /*002c*/ 	.word	0x00000000
.L_9:


//--------------------- .nv.info.triton_poi_fused__native_batch_norm_legit_no_training_add_convolution_native_batch_norm_backward_relu_25 --------------------------
	.section	.nv.info.triton_poi_fused__native_batch_norm_legit_no_training_add_convolution_native_batch_norm_backward_relu_25,"",@"SHT_CUDA_INFO"
	.sectionflags	@""
	.align	4


	//----- nvinfo : EIATTR_CUDA_API_VERSION
	.align		4
        /*0000*/ 	.byte	0x04, 0x37
        /*0002*/ 	.short	(.L_11 - .L_10)
.L_10:
        /*0004*/ 	.word	0x0000007c


	//----- nvinfo : EIATTR_KPARAM_INFO
	.align		4
.L_11:
        /*0008*/ 	.byte	0x04, 0x17
        /*000a*/ 	.short	(.L_13 - .L_12)
.L_12:
        /*000c*/ 	.word	0x00000000
        /*0010*/ 	.short	0x000b
        /*0012*/ 	.short	0x0058
        /*0014*/ 	.byte	0x00, 0xf0, 0x11, 0x00


	//----- nvinfo : EIATTR_KPARAM_INFO
	.align		4
.L_13:
        /*0018*/ 	.byte	0x04, 0x17
        /*001a*/ 	.short	(.L_15 - .L_14)
.L_14:
        /*001c*/ 	.word	0x00000000
        /*0020*/ 	.short	0x000a
        /*0022*/ 	.short	0x0050
        /*0024*/ 	.byte	0x00, 0xf4, 0x21, 0x00


	//----- nvinfo : EIATTR_KPARAM_INFO
	.align		4
.L_15:
        /*0028*/ 	.byte	0x04, 0x17
        /*002a*/ 	.short	(.L_17 - .L_16)
.L_16:
        /*002c*/ 	.word	0x00000000
        /*0030*/ 	.short	0x0009
        /*0032*/ 	.short	0x0048
        /*0034*/ 	.byte	0x00, 0xf4, 0x21, 0x00


	//----- nvinfo : EIATTR_KPARAM_INFO
	.align		4
.L_17:
        /*0038*/ 	.byte	0x04, 0x17
        /*003a*/ 	.short	(.L_19 - .L_18)
.L_18:
        /*003c*/ 	.word	0x00000000
        /*0040*/ 	.short	0x0008
        /*0042*/ 	.short	0x0040
        /*0044*/ 	.byte	0x00, 0xf4, 0x21, 0x00


	//----- nvinfo : EIATTR_KPARAM_INFO
	.align		4
.L_19:
        /*0048*/ 	.byte	0x04, 0x17
        /*004a*/ 	.short	(.L_21 - .L_20)
.L_20:
        /*004c*/ 	.word	0x00000000
        /*0050*/ 	.short	0x0007
        /*0052*/ 	.short	0x0038
        /*0054*/ 	.byte	0x00, 0xf4, 0x21, 0x00


	//----- nvinfo : EIATTR_KPARAM_INFO
	.align		4
.L_21:
        /*0058*/ 	.byte	0x04, 0x17
        /*005a*/ 	.short	(.L_23 - .L_22)
.L_22:
        /*005c*/ 	.word	0x00000000
        /*0060*/ 	.short	0x0006
        /*0062*/ 	.short	0x0030
        /*0064*/ 	.byte	0x00, 0xf4, 0x21, 0x00


	//----- nvinfo : EIATTR_KPARAM_INFO
	.align		4
.L_23:
        /*0068*/ 	.byte	0x04, 0x17
        /*006a*/ 	.short	(.L_25 - .L_24)
.L_24:
        /*006c*/ 	.word	0x00000000
        /*0070*/ 	.short	0x0005
        /*0072*/ 	.short	0x0028
        /*0074*/ 	.byte	0x00, 0xf4, 0x21, 0x00


	//----- nvinfo : EIATTR_KPARAM_INFO
	.align		4
.L_25:
        /*0078*/ 	.byte	0x04, 0x17
        /*007a*/ 	.short	(.L_27 - .L_26)
.L_26:
        /*007c*/ 	.word	0x00000000
        /*0080*/ 	.short	0x0004
        /*0082*/ 	.short	0x0020
        /*0084*/ 	.byte	0x00, 0xf4, 0x21, 0x00


	//----- nvinfo : EIATTR_KPARAM_INFO
	.align		4
.L_27:
        /*0088*/ 	.byte	0x04, 0x17
        /*008a*/ 	.short	(.L_29 - .L_28)
.L_28:
        /*008c*/ 	.word	0x00000000
        /*0090*/ 	.short	0x0003
        /*0092*/ 	.short	0x0018
        /*0094*/ 	.byte	0x00, 0xf4, 0x21, 0x00


	//----- nvinfo : EIATTR_KPARAM_INFO
	.align		4
.L_29:
        /*0098*/ 	.byte	0x04, 0x17
        /*009a*/ 	.short	(.L_31 - .L_30)
.L_30:
        /*009c*/ 	.word	0x00000000
        /*00a0*/ 	.short	0x0002
        /*00a2*/ 	.short	0x0010
        /*00a4*/ 	.byte	0x00, 0xf4, 0x21, 0x00


	//----- nvinfo : EIATTR_KPARAM_INFO
	.align		4
.L_31:
        /*00a8*/ 	.byte	0x04, 0x17
        /*00aa*/ 	.short	(.L_33 - .L_32)
.L_32:
        /*00ac*/ 	.word	0x00000000
        /*00b0*/ 	.short	0x0001
        /*00b2*/ 	.short	0x0008
        /*00b4*/ 	.byte	0x00, 0xf4, 0x21, 0x00


	//----- nvinfo : EIATTR_KPARAM_INFO
	.align		4
.L_33:
        /*00b8*/ 	.byte	0x04, 0x17
        /*00ba*/ 	.short	(.L_35 - .L_34)
.L_34:
        /*00bc*/ 	.word	0x00000000
        /*00c0*/ 	.short	0x0000
        /*00c2*/ 	.short	0x0000
        /*00c4*/ 	.byte	0x00, 0xf4, 0x21, 0x00


	//----- nvinfo : EIATTR_SPARSE_MMA_MASK
	.align		4
.L_35:
        /*00c8*/ 	.byte	0x03, 0x50
        /*00ca*/ 	.short	0x0000


	//----- nvinfo : EIATTR_MAXREG_COUNT
	.align		4
        /*00cc*/ 	.byte	0x03, 0x1b
        /*00ce*/ 	.short	0x00ff


	//----- nvinfo : EIATTR_EXIT_INSTR_OFFSETS
	.align		4
        /*00d0*/ 	.byte	0x04, 0x1c
        /*00d2*/ 	.short	(.L_37 - .L_36)


	//   ....[0]....
.L_36:
        /*00d4*/ 	.word	0x00000470


	//   ....[1]....
        /*00d8*/ 	.word	0x00000490


	//----- nvinfo : EIATTR_REQNTID
	.align		4
.L_37:
        /*00dc*/ 	.byte	0x04, 0x10
        /*00de*/ 	.short	(.L_39 - .L_38)
.L_38:
        /*00e0*/ 	.word	0x00000080
        /*00e4*/ 	.word	0x00000001
        /*00e8*/ 	.word	0x00000001


	//----- nvinfo : EIATTR_CBANK_PARAM_SIZE
	.align		4
.L_39:
        /*00ec*/ 	.byte	0x03, 0x19
        /*00ee*/ 	.short	0x005c


	//----- nvinfo : EIATTR_PARAM_CBANK
	.align		4
        /*00f0*/ 	.byte	0x04, 0x0a
        /*00f2*/ 	.short	(.L_41 - .L_40)
	.align		4
.L_40:
        /*00f4*/ 	.word	index@(.nv.constant0.triton_poi_fused__native_batch_norm_legit_no_training_add_convolution_native_batch_norm_backward_relu_25)
        /*00f8*/ 	.short	0x0210
        /*00fa*/ 	.short	0x005c


	//----- nvinfo : EIATTR_SW_WAR
	.align		4
.L_41:
        /*00fc*/ 	.byte	0x04, 0x36
        /*00fe*/ 	.short	(.L_43 - .L_42)
.L_42:
        /*0100*/ 	.word	0x00000008
.L_43:


//--------------------- .nv.callgraph             --------------------------
	.section	.nv.callgraph,"",@"SHT_CUDA_CALLGRAPH"
	.align	4
	.sectionentsize	8
	.align		4
        /*0000*/ 	.word	0x00000000
	.align		4
        /*0004*/ 	.word	0xffffffff
	.align		4
        /*0008*/ 	.word	0x00000000
	.align		4
        /*000c*/ 	.word	0xfffffffe
	.align		4
        /*0010*/ 	.word	0x00000000
	.align		4
        /*0014*/ 	.word	0xfffffffd
	.align		4
        /*0018*/ 	.word	0x00000000
	.align		4
        /*001c*/ 	.word	0xfffffffc


//--------------------- .nv.constant4             --------------------------
	.section	.nv.constant4,"a",@progbits
	.align	8
	.align		8
.nv.constant4:
        /*0000*/ 	.dword	_$_str
	.align		8
        /*0008*/ 	.dword	_$_str_$_2


//--------------------- .text.triton_poi_fused__native_batch_norm_legit_no_training_add_convolution_native_batch_norm_backward_relu_25 --------------------------
	.section	.text.triton_poi_fused__native_batch_norm_legit_no_training_add_convolution_native_batch_norm_backward_relu_25,"ax",@progbits
	.align	128
        .global         triton_poi_fused__native_batch_norm_legit_no_training_add_convolution_native_batch_norm_backward_relu_25
        .type           triton_poi_fused__native_batch_norm_legit_no_training_add_convolution_native_batch_norm_backward_relu_25,@function
        .size           triton_poi_fused__native_batch_norm_legit_no_training_add_convolution_native_batch_norm_backward_relu_25,(.L_x_1 - triton_poi_fused__native_batch_norm_legit_no_training_add_convolution_native_batch_norm_backward_relu_25)
        .other          triton_poi_fused__native_batch_norm_legit_no_training_add_convolution_native_batch_norm_backward_relu_25,@"STO_CUDA_ENTRY STV_DEFAULT"
triton_poi_fused__native_batch_norm_legit_no_training_add_convolution_native_batch_norm_backward_relu_25:
.text.triton_poi_fused__native_batch_norm_legit_no_training_add_convolution_native_batch_norm_backward_relu_25:
[----:B------:R-:W0:Y:S01]  /*0000*/  LDC R1, c[0x0][0x28] ;  /* 0x00000a00ff017b82 */ /* 0x000e220000000800 */
[----:B------:R-:W1:Y:S07]  /*0010*/  S2R R15, SR_TID.X ;  /* 0x00000000000f7919 */ /* 0x000e6e0000002100 */
[----:B------:R-:W2:Y:S01]  /*0020*/  LDC.64 R4, c[0x0][0x240] ;  /* 0x00009000ff047b82 */ /* 0x000ea20000000a00 */
[----:B------:R-:W-:Y:S01]  /*0030*/  CS2R R18, SRZ ;  /* 0x0000000000127805 */ /* 0x000fe2000001ff00 */
[----:B------:R-:W-:Y:S01]  /*0040*/  ULDC.64 UR4, c[0x0][0x208] ;  /* 0x0000820000047ab9 */ /* 0x000fe20000000a00 */
[----:B------:R-:W3:Y:S05]  /*0050*/  S2R R0, SR_CTAID.X ;  /* 0x0000000000007919 */ /* 0x000eea0000002500 */
[----:B------:R-:W4:Y:S08]  /*0060*/  LDC.64 R22, c[0x0][0x220] ;  /* 0x00008800ff167b82 */ /* 0x000f300000000a00 */
[----:B------:R-:W5:Y:S08]  /*0070*/  LDC.64 R24, c[0x0][0x228] ;  /* 0x00008a00ff187b82 */ /* 0x000f700000000a00 */
[----:B------:R-:W5:Y:S01]  /*0080*/  LDC.64 R8, c[0x0][0x230] ;  /* 0x00008c00ff087b82 */ /* 0x000f620000000a00 */
[----:B-1----:R-:W-:-:S07]  /*0090*/  LOP3.LUT R15, R15, 0x7f, RZ, 0xc0, !PT ;  /* 0x0000007f0f0f7812 */ /* 0x002fce00078ec0ff */
[----:B------:R-:W1:Y:S01]  /*00a0*/  LDC.64 R12, c[0x0][0x218] ;  /* 0x00008600ff0c7b82 */ /* 0x000e620000000a00 */
[----:B---3--:R-:W-:Y:S02]  /*00b0*/  SHF.R.S32.HI R2, RZ, 0x18, R0 ;  /* 0x00000018ff027819 */ /* 0x008fe40000011400 */
[----:B------:R-:W-:Y:S02]  /*00c0*/  LEA R15, R0, R15, 0x7 ;  /* 0x0000000f000f7211 */ /* 0x000fe400078e38ff */
[----:B------:R-:W-:-:S03]  /*00d0*/  SGXT R0, R2, 0x1 ;  /* 0x000000010200781a */ /* 0x000fc60000000200 */
[----:B------:R-:W3:Y:S01]  /*00e0*/  LDC.64 R10, c[0x0][0x210] ;  /* 0x00008400ff0a7b82 */ /* 0x000ee20000000a00 */
[----:B------:R-:W-:Y:S02]  /*00f0*/  ISETP.GE.AND P0, PT, R15, 0x100, PT ;  /* 0x000001000f00780c */ /* 0x000fe40003f06270 */
[----:B------:R-:W-:-:S04]  /*0100*/  LEA.HI R0, R0, R15, RZ, 0x2 ;  /* 0x0000000f00007211 */ /* 0x000fc800078f10ff */
[----:B------:R-:W-:Y:S01]  /*0110*/  LOP3.LUT R0, R0, 0xfffffffc, RZ, 0xc0, !PT ;  /* 0xfffffffc00007812 */ /* 0x000fe200078ec0ff */
[----:B------:R-:W3:Y:S03]  /*0120*/  LDC.64 R2, c[0x0][0x238] ;  /* 0x00008e00ff027b82 */ /* 0x000ee60000000a00 */
[----:B------:R-:W-:-:S05]  /*0130*/  IADD3 R21, R15, -R0, RZ ;  /* 0x800000000f157210 */ /* 0x000fca0007ffe0ff */
[----:B--2---:R-:W-:Y:S01]  /*0140*/  IMAD.WIDE R4, R21, 0x4, R4 ;  /* 0x0000000415047825 */ /* 0x004fe200078e0204 */
[----:B------:R-:W2:Y:S04]  /*0150*/  LDC.64 R6, c[0x0][0x250] ;  /* 0x00009400ff067b82 */ /* 0x000ea80000000a00 */
[----:B------:R5:W2:Y:S01]  /*0160*/  @!P0 LDG.E.EL R18, desc[UR4][R4.64] ;  /* 0x0000000404128981 */ /* 0x000aa2000c2e1900 */
[----:B------:R-:W-:Y:S01]  /*0170*/  CS2R R16, SRZ ;  /* 0x0000000000107805 */ /* 0x000fe2000001ff00 */
[----:B------:R-:W-:Y:S01]  /*0180*/  HFMA2.MMA R0, -RZ, RZ, 0, 0 ;  /* 0x00000000ff007435 */ /* 0x000fe200000001ff */
[----:B----4-:R-:W-:Y:S01]  /*0190*/  IMAD.WIDE R22, R15, 0x4, R22 ;  /* 0x000000040f167825 */ /* 0x010fe200078e0216 */
[----:B------:R-:W-:-:S03]  /*01a0*/  MOV R14, RZ ;  /* 0x000000ff000e7202 */ /* 0x000fc60000000f00 */
[----:B-----5:R-:W-:Y:S01]  /*01b0*/  IMAD.WIDE R24, R21, 0x4, R24 ;  /* 0x0000000415187825 */ /* 0x020fe200078e0218 */
[----:B------:R4:W5:Y:S01]  /*01c0*/  @!P0 LDG.E R16, desc[UR4][R22.64] ;  /* 0x0000000416108981 */ /* 0x000962000c1e1900 */
[----:B------:R-:W2:Y:S02]  /*01d0*/  LDC.64 R4, c[0x0][0x248] ;  /* 0x00009200ff047b82 */ /* 0x000ea40000000a00 */
[----:B0-----:R-:W-:Y:S01]  /*01e0*/  IMAD.WIDE R8, R15, 0x4, R8 ;  /* 0x000000040f087825 */ /* 0x001fe200078e0208 */
[----:B------:R-:W5:Y:S03]  /*01f0*/  @!P0 LDG.E.EL R19, desc[UR4][R24.64] ;  /* 0x0000000418138981 */ /* 0x000f66000c2e1900 */
[----:B-1----:R-:W-:Y:S01]  /*0200*/  IMAD.WIDE R12, R21, 0x4, R12 ;  /* 0x00000004150c7825 */ /* 0x002fe200078e020c */
[----:B------:R-:W-:Y:S01]  /*0210*/  HFMA2.MMA R20, -RZ, RZ, 0, 0 ;  /* 0x00000000ff147435 */ /* 0x000fe200000001ff */
[----:B------:R0:W5:Y:S02]  /*0220*/  @!P0 LDG.E R0, desc[UR4][R8.64] ;  /* 0x0000000408008981 */ /* 0x000164000c1e1900 */
[----:B---3--:R-:W-:-:S02]  /*0230*/  IMAD.WIDE R10, R15, 0x4, R10 ;  /* 0x000000040f0a7825 */ /* 0x008fc400078e020a */
[----:B------:R-:W3:Y:S04]  /*0240*/  @!P0 LDG.E.EL R17, desc[UR4][R12.64] ;  /* 0x000000040c118981 */ /* 0x000ee8000c2e1900 */
[----:B------:R-:W3:Y:S01]  /*0250*/  @!P0 LDG.E R14, desc[UR4][R10.64] ;  /* 0x000000040a0e8981 */ /* 0x000ee2000c1e1900 */
[----:B----4-:R-:W-:Y:S01]  /*0260*/  IMAD.WIDE R22, R21, 0x4, R2 ;  /* 0x0000000415167825 */ /* 0x010fe200078e0202 */
[----:B------:R-:W-:-:S04]  /*0270*/  CS2R R2, SRZ ;  /* 0x0000000000027805 */ /* 0x000fc8000001ff00 */
[----:B------:R-:W4:Y:S01]  /*0280*/  @!P0 LDG.E.EL R20, desc[UR4][R22.64] ;  /* 0x0000000416148981 */ /* 0x000f22000c2e1900 */
[----:B--2---:R-:W-:-:S04]  /*0290*/  IMAD.WIDE R6, R21, 0x4, R6 ;  /* 0x0000000415067825 */ /* 0x004fc800078e0206 */
[----:B------:R-:W-:Y:S01]  /*02a0*/  IMAD.WIDE R4, R21, 0x4, R4 ;  /* 0x0000000415047825 */ /* 0x000fe200078e0204 */
[----:B------:R1:W2:Y:S04]  /*02b0*/  @!P0 LDG.E.EL R2, desc[UR4][R6.64] ;  /* 0x0000000406028981 */ /* 0x0002a8000c2e1900 */
[----:B------:R1:W2:Y:S01]  /*02c0*/  @!P0 LDG.E.EL R3, desc[UR4][R4.64] ;  /* 0x0000000404038981 */ /* 0x0002a2000c2e1900 */
[----:B0-----:R-:W-:Y:S01]  /*02d0*/  MOV R9, 0x3e800000 ;  /* 0x3e80000000097802 */ /* 0x001fe20000000f00 */
[----:B-1----:R-:W0:Y:S08]  /*02e0*/  LDC.64 R6, c[0x0][0x260] ;  /* 0x00009800ff067b82 */ /* 0x002e300000000a00 */
[----:B------:R-:W1:Y:S01]  /*02f0*/  LDC.64 R4, c[0x0][0x258] ;  /* 0x00009600ff047b82 */ /* 0x000e620000000a00 */
[----:B0-----:R-:W-:-:S04]  /*0300*/  IMAD.WIDE R6, R15, 0x4, R6 ;  /* 0x000000040f067825 */ /* 0x001fc800078e0206 */
[----:B-1----:R-:W-:-:S04]  /*0310*/  IMAD.WIDE R4, R15, 0x4, R4 ;  /* 0x000000040f047825 */ /* 0x002fc800078e0204 */
[----:B------:R-:W-:-:S04]  /*0320*/  FADD R18, R18, 9.9999997473787516356e-06 ;  /* 0x3727c5ac12127421 */ /* 0x000fc80000000000 */
[----:B------:R-:W0:Y:S02]  /*0330*/  MUFU.SQRT R8, R18 ;  /* 0x0000001200087308 */ /* 0x000e240000002000 */
[C---:B0-----:R-:W-:Y:S02]  /*0340*/  FSETP.GT.AND P1, PT, R8.reuse, 8.50705917302346158658e+37, PT ;  /* 0x7e8000000800780b */ /* 0x041fe40003f24000 */
[----:B------:R-:W-:-:S11]  /*0350*/  FSETP.GEU.AND P2, PT, R8, 1.175494350822287508e-38, PT ;  /* 0x008000000800780b */ /* 0x000fd60003f4e000 */
[----:B------:R-:W-:-:S04]  /*0360*/  @P1 FMUL R8, R8, 0.25 ;  /* 0x3e80000008081820 */ /* 0x000fc80000400000 */
[----:B------:R-:W-:Y:S01]  /*0370*/  @!P2 FMUL R8, R8, 16777216 ;  /* 0x4b8000000808a820 */ /* 0x000fe20000400000 */
[----:B-----5:R-:W-:-:S05]  /*0380*/  FADD R19, R19, R16 ;  /* 0x0000001013137221 */ /* 0x020fca0000000000 */
[----:B------:R-:W0:Y:S01]  /*0390*/  MUFU.RCP R8, R8 ;  /* 0x0000000800087308 */ /* 0x000e220000001000 */
[----:B------:R-:W-:Y:S01]  /*03a0*/  FSEL R9, R9, 1, P1 ;  /* 0x3f80000009097808 */ /* 0x000fe20000800000 */
[----:B------:R-:W-:Y:S01]  /*03b0*/  FADD R19, R19, R0 ;  /* 0x0000000013137221 */ /* 0x000fe20000000000 */
[----:B---3--:R-:W-:-:S03]  /*03c0*/  FADD R14, R17, R14 ;  /* 0x0000000e110e7221 */ /* 0x008fc60000000000 */
[----:B------:R-:W-:Y:S01]  /*03d0*/  @!P2 FMUL R9, R9, 16777216 ;  /* 0x4b8000000909a820 */ /* 0x000fe20000400000 */
[----:B------:R-:W-:-:S04]  /*03e0*/  FADD R19, R14, R19 ;  /* 0x000000130e137221 */ /* 0x000fc80000000000 */
[----:B----4-:R-:W-:Y:S01]  /*03f0*/  FADD R20, R19, -R20 ;  /* 0x8000001413147221 */ /* 0x010fe20000000000 */
[----:B0-----:R-:W-:-:S04]  /*0400*/  FMUL R9, R8, R9 ;  /* 0x0000000908097220 */ /* 0x001fc80000400000 */
[----:B------:R-:W-:-:S04]  /*0410*/  FMUL R9, R20, R9 ;  /* 0x0000000914097220 */ /* 0x000fc80000400000 */
[----:B--2---:R-:W-:-:S05]  /*0420*/  FFMA R2, R9, R3, R2 ;  /* 0x0000000309027223 */ /* 0x004fca0000000002 */
[----:B------:R-:W-:-:S04]  /*0430*/  FSETP.GEU.AND P1, PT, R2, RZ, PT ;  /* 0x000000ff0200720b */ /* 0x000fc80003f2e000 */
[----:B------:R-:W-:Y:S01]  /*0440*/  FSEL R3, R2, RZ, P1 ;  /* 0x000000ff02037208 */ /* 0x000fe20000800000 */
[----:B------:R0:W-:Y:S04]  /*0450*/  @!P0 STG.E desc[UR4][R10.64], R19 ;  /* 0x000000130a008986 */ /* 0x0001e8000c101904 */
[----:B------:R0:W-:Y:S02]  /*0460*/  @!P0 STG.E desc[UR4][R4.64], R3 ;  /* 0x0000000304008986 */ /* 0x0001e4000c101904 */
[----:B0-----:R-:W-:Y:S05]  /*0470*/  @P0 EXIT ;  /* 0x000000000000094d */ /* 0x001fea0003800000 */
[----:B------:R-:W-:Y:S01]  /*0480*/  STG.E desc[UR4][R6.64], R20 ;  /* 0x0000001406007986 */ /* 0x000fe2000c101904 */
[----:B------:R-:W-:Y:S05]  /*0490*/  EXIT ;  /* 0x000000000000794d */ /* 0x000fea0003800000 */
.L_x_0:
[----:B------:R-:W-:-:S00]  /*04a0*/  BRA `(.L_x_0) ;  /* 0xfffffffc00fc7947 */ /* 0x000fc0000383ffff */
[----:B------:R-:W-:-:S00]  /*04b0*/  NOP ;  /* 0x0000000000007918 */ /* 0x000fc00000000000 */
        /* <DEDUP_REMOVED lines=12> */
.L_x_1:


//--------------------- .nv.global.init           --------------------------
	.section	.nv.global.init,"aw",@progbits
.nv.global.init:
	.type		_$_str,@object
	.size		_$_str,(_$_str_$_2 - _$_str)
_$_str:
        /*0000*/ 	.byte	0x5f, 0x5f, 0x43, 0x55, 0x44, 0x41, 0x5f, 0x46, 0x54, 0x5a, 0x00
	.type		_$_str_$_2,@object
	.size		_$_str_$_2,(.L_1 - _$_str_$_2)
_$_str_$_2:
        /*000b*/ 	.byte	0x5f, 0x5f, 0x43, 0x55, 0x44, 0x41, 0x5f, 0x50, 0x52, 0x45, 0x43, 0x5f, 0x53, 0x51, 0x52, 0x54
        /*001b*/ 	.byte	0x00
.L_1:


//--------------------- .nv.constant0.triton_poi_fused__native_batch_norm_legit_no_training_add_convolution_native_batch_norm_backward_relu_25 --------------------------
	.section	.nv.constant0.triton_poi_fused__native_batch_norm_legit_no_training_add_convolution_native_batch_norm_backward_relu_25,"a",@progbits
	.sectionflags	@""
	.align	4
.nv.constant0.triton_poi_fused__native_batch_norm_legit_no_training_add_convolution_native_batch_norm_backward_relu_25:
	.zero		620
